//
// Generated by NVIDIA NVVM Compiler
//
// Compiler Build ID: CL-36424714
// Cuda compilation tools, release 13.0, V13.0.88
// Based on NVVM 20.0.0
//

.version 9.0
.target sm_100
.address_size 64

	// .globl	_Z6kernelPi

.visible .entry _Z6kernelPi(
	.param .u64 .ptr .align 1 _Z6kernelPi_param_0
)
{
	.reg .b32 	%r<3>;
	.reg .b64 	%rd<3>;

	ld.param.u64 	%rd1, [_Z6kernelPi_param_0];
	cvta.to.global.u64 	%rd2, %rd1;
	ld.global.u32 	%r1, [%rd2];
	add.s32 	%r2, %r1, 5;
	st.global.u32 	[%rd2], %r2;
	ret;

}


// ===== COMPILED SASS (sm_100) =====

	.target	sm_100

	.elftype	@"ET_EXEC"


//--------------------- .note.nv.tkinfo           --------------------------
	.section	.note.nv.tkinfo,"",@"SHT_NOTE"
	.sectionflags	@"SHF_NOTE_NV_TKINFO"
	.tkinfo
        /*0018*/ 	.word	0x00000002
        /*0030*/ 	.string	""
        /*0030*/ 	.string	"ptxas"
        /*0030*/ 	.string	"Cuda compilation tools, release 13.0, V13.0.88"
        /*0030*/ 	.string	"Build cuda_13.0.r13.0/compiler.36424714_0"
        /*0030*/ 	.string	"-arch sm_100 -m 64 "



//--------------------- .note.nv.cuinfo           --------------------------
	.section	.note.nv.cuinfo,"",@"SHT_NOTE"
	.sectionflags	@"SHF_NOTE_NV_CUINFO"
        /*0018*/ 	.short	0x0002
        /*001a*/ 	.short	0x0064
        /*001c*/ 	.short	0x0082
	.zero		2


//--------------------- .nv.info                  --------------------------
	.section	.nv.info,"",@"SHT_CUDA_INFO"
	.align	4


	//----- nvinfo : EIATTR_REGCOUNT
	.align		4
        /*0000*/ 	.byte	0x04, 0x2f
        /*0002*/ 	.short	(.L_1 - .L_0)
	.align		4
.L_0:
        /*0004*/ 	.word	index@(_Z6kernelPi)
        /*0008*/ 	.word	0x00000008


	//----- nvinfo : EIATTR_FRAME_SIZE
	.align		4
.L_1:
        /*000c*/ 	.byte	0x04, 0x11
        /*000e*/ 	.short	(.L_3 - .L_2)
	.align		4
.L_2:
        /*0010*/ 	.word	index@(_Z6kernelPi)
        /*0014*/ 	.word	0x00000000


	//----- nvinfo : EIATTR_MIN_STACK_SIZE
	.align		4
.L_3:
        /*0018*/ 	.byte	0x04, 0x12
        /*001a*/ 	.short	(.L_5 - .L_4)
	.align		4
.L_4:
        /*001c*/ 	.word	index@(_Z6kernelPi)
        /*0020*/ 	.word	0x00000000
.L_5:


//--------------------- .nv.compat                --------------------------
	.section	.nv.compat,"",@"SHT_CUDA_COMPAT_INFO"
	.align	4
        /*0000*/ 	.byte	0x02, 0x09, 0x00, 0x00, 0x02, 0x02, 0x01, 0x00, 0x02, 0x05, 0x05, 0x00, 0x03, 0x07, 0x01, 0x01
        /*0010*/ 	.byte	0x02, 0x03, 0x00, 0x00, 0x02, 0x06, 0x01, 0x00, 0x04, 0x0b, 0x08, 0x00, 0x09, 0x00, 0x00, 0x00
        /*0020*/ 	.byte	0x00, 0x00, 0x00, 0x00


//--------------------- .nv.info._Z6kernelPi      --------------------------
	.section	.nv.info._Z6kernelPi,"",@"SHT_CUDA_INFO"
	.sectionflags	@""
	.align	4


	//----- nvinfo : EIATTR_CUDA_API_VERSION
	.align		4
        /*0000*/ 	.byte	0x04, 0x37
        /*0002*/ 	.short	(.L_7 - .L_6)
.L_6:
        /*0004*/ 	.word	0x00000082


	//----- nvinfo : EIATTR_KPARAM_INFO
	.align		4
.L_7:
        /*0008*/ 	.byte	0x04, 0x17
        /*000a*/ 	.short	(.L_9 - .L_8)
.L_8:
        /*000c*/ 	.word	0x00000000
        /*0010*/ 	.short	0x0000
        /*0012*/ 	.short	0x0000
        /*0014*/ 	.byte	0x00, 0xf5, 0x21, 0x00


	//----- nvinfo : EIATTR_SPARSE_MMA_MASK
	.align		4
.L_9:
        /*0018*/ 	.byte	0x03, 0x50
        /*001a*/ 	.short	0x0000


	//----- nvinfo : EIATTR_MAXREG_COUNT
	.align		4
        /*001c*/ 	.byte	0x03, 0x1b
        /*001e*/ 	.short	0x00ff


	//----- nvinfo : EIATTR_MERCURY_ISA_VERSION
	.align		4
        /*0020*/ 	.byte	0x03, 0x5f
        /*0022*/ 	.short	0x0101


	//----- nvinfo : EIATTR_VRC_CTA_INIT_COUNT
	.align		4
        /*0024*/ 	.byte	0x02, 0x4a
	.zero		1
	.zero		1


	//----- nvinfo : EIATTR_EXIT_INSTR_OFFSETS
	.align		4
        /*0028*/ 	.byte	0x04, 0x1c
        /*002a*/ 	.short	(.L_11 - .L_10)


	//   ....[0]....
.L_10:
        /*002c*/ 	.word	0x00000060


	//----- nvinfo : EIATTR_CBANK_PARAM_SIZE
	.align		4
.L_11:
        /*0030*/ 	.byte	0x03, 0x19
        /*0032*/ 	.short	0x0008


	//----- nvinfo : EIATTR_PARAM_CBANK
	.align		4
        /*0034*/ 	.byte	0x04, 0x0a
        /*0036*/ 	.short	(.L_13 - .L_12)
	.align		4
.L_12:
        /*0038*/ 	.word	index@(.nv.constant0._Z6kernelPi)
        /*003c*/ 	.short	0x0380
        /*003e*/ 	.short	0x0008


	//----- nvinfo : EIATTR_SW_WAR
	.align		4
.L_13:
        /*0040*/ 	.byte	0x04, 0x36
        /*0042*/ 	.short	(.L_15 - .L_14)
.L_14:
        /*0044*/ 	.word	0x00000008
.L_15:


//--------------------- .nv.callgraph             --------------------------
	.section	.nv.callgraph,"",@"SHT_CUDA_CALLGRAPH"
	.align	4
	.sectionentsize	8
	.align		4
        /*0000*/ 	.word	0x00000000
	.align		4
        /*0004*/ 	.word	0xffffffff
	.align		4
        /*0008*/ 	.word	0x00000000
	.align		4
        /*000c*/ 	.word	0xfffffffe
	.align		4
        /*0010*/ 	.word	0x00000000
	.align		4
        /*0014*/ 	.word	0xfffffffd
	.align		4
        /*0018*/ 	.word	0x00000000
	.align		4
        /*001c*/ 	.word	0xfffffffc


//--------------------- .text._Z6kernelPi         --------------------------
	.section	.text._Z6kernelPi,"ax",@progbits
	.align	128
        .global         _Z6kernelPi
        .type           _Z6kernelPi,@function
        .size           _Z6kernelPi,(.L_x_1 - _Z6kernelPi)
        .other          _Z6kernelPi,@"STO_CUDA_ENTRY STV_DEFAULT"
_Z6kernelPi:
.text._Z6kernelPi:
[----:B------:R-:W-:Y:S08]  /*0000*/  LDC R1, c[0x0][0x37c] ;  /* 0x0000df00ff017b82 */ /* 0x000ff00000000800 */
[----:B------:R-:W0:Y:S01]  /*0010*/  LDC.64 R2, c[0x0][0x380] ;  /* 0x0000e000ff027b82 */ /* 0x000e220000000a00 */
[----:B------:R-:W0:Y:S02]  /*0020*/  LDCU.64 UR4, c[0x0][0x358] ;  /* 0x00006b00ff0477ac */ /* 0x000e240008000a00 */
[----:B0-----:R-:W2:Y:S02]  /*0030*/  LDG.E R0, desc[UR4][R2.64] ;  /* 0x0000000402007981 */ /* 0x001ea4000c1e1900 */
[----:B--2---:R-:W-:-:S05]  /*0040*/  IADD3 R5, PT, PT, R0, 0x5, RZ ;  /* 0x0000000500057810 */ /* 0x004fca0007ffe0ff */
[----:B------:R-:W-:Y:S01]  /*0050*/  STG.E desc[UR4][R2.64], R5 ;  /* 0x0000000502007986 */ /* 0x000fe2000c101904 */
[----:B------:R-:W-:Y:S05]  /*0060*/  EXIT ;  /* 0x000000000000794d */ /* 0x000fea0003800000 */
.L_x_0:
[----:B------:R-:W-:-:S00]  /*0070*/  BRA `(.L_x_0) ;  /* 0xfffffffc00fc7947 */ /* 0x000fc0000383ffff */
[----:B------:R-:W-:-:S00]  /*0080*/  NOP ;  /* 0x0000000000007918 */ /* 0x000fc00000000000 */
[----:B------:R-:W-:-:S00]  /*0090*/  NOP ;  /* 0x0000000000007918 */ /* 0x000fc00000000000 */
[----:B------:R-:W-:-:S00]  /*00a0*/  NOP ;  /* 0x0000000000007918 */ /* 0x000fc00000000000 */
[----:B------:R-:W-:-:S00]  /*00b0*/  NOP ;  /* 0x0000000000007918 */ /* 0x000fc00000000000 */
[----:B------:R-:W-:-:S00]  /*00c0*/  NOP ;  /* 0x0000000000007918 */ /* 0x000fc00000000000 */
[----:B------:R-:W-:-:S00]  /*00d0*/  NOP ;  /* 0x0000000000007918 */ /* 0x000fc00000000000 */
[----:B------:R-:W-:-:S00]  /*00e0*/  NOP ;  /* 0x0000000000007918 */ /* 0x000fc00000000000 */
[----:B------:R-:W-:-:S00]  /*00f0*/  NOP ;  /* 0x0000000000007918 */ /* 0x000fc00000000000 */
.L_x_1:


//--------------------- .nv.shared.reserved.0     --------------------------
	.section	.nv.shared.reserved.0,"aw",@nobits
	.weak		__nv_reservedSMEM_offset_0_alias
	.size		__nv_reservedSMEM_offset_0_alias, 0, 64
	.other		__nv_reservedSMEM_offset_0_alias,@"STO_CUDA_RESERVED_SHARED STV_DEFAULT"
__nv_reservedSMEM_offset_0_alias:
	.zero		0
	.zero		64


//--------------------- .nv.constant0._Z6kernelPi --------------------------
	.section	.nv.constant0._Z6kernelPi,"a",@progbits
	.sectionflags	@""
	.align	4
.nv.constant0._Z6kernelPi:
	.zero		904


//--------------------- SYMBOLS --------------------------

	.type		.nv.reservedSmem.offset0,@object
	.size		.nv.reservedSmem.offset0,0x4
